//
// Generated by NVIDIA NVVM Compiler
//
// Compiler Build ID: CL-36424714
// Cuda compilation tools, release 13.0, V13.0.88
// Based on NVVM 20.0.0
//

.version 9.0
.target sm_100
.address_size 64

	// .globl	_Z22quantum_simulation_gpuPfS_S_ii

.visible .entry _Z22quantum_simulation_gpuPfS_S_ii(
	.param .u64 .ptr .align 1 _Z22quantum_simulation_gpuPfS_S_ii_param_0,
	.param .u64 .ptr .align 1 _Z22quantum_simulation_gpuPfS_S_ii_param_1,
	.param .u64 .ptr .align 1 _Z22quantum_simulation_gpuPfS_S_ii_param_2,
	.param .u32 _Z22quantum_simulation_gpuPfS_S_ii_param_3,
	.param .u32 _Z22quantum_simulation_gpuPfS_S_ii_param_4
)
{
	.reg .pred 	%p<3>;
	.reg .b32 	%r<14>;
	.reg .b32 	%f<13>;
	.reg .b64 	%rd<26>;

	ld.param.u64 	%rd12, [_Z22quantum_simulation_gpuPfS_S_ii_param_0];
	ld.param.u64 	%rd13, [_Z22quantum_simulation_gpuPfS_S_ii_param_1];
	ld.param.u64 	%rd11, [_Z22quantum_simulation_gpuPfS_S_ii_param_2];
	ld.param.u32 	%r3, [_Z22quantum_simulation_gpuPfS_S_ii_param_3];
	ld.param.u32 	%r4, [_Z22quantum_simulation_gpuPfS_S_ii_param_4];
	cvta.to.global.u64 	%rd1, %rd13;
	cvta.to.global.u64 	%rd2, %rd12;
	mov.u32 	%r5, %ntid.x;
	mov.u32 	%r6, %ctaid.x;
	mov.u32 	%r7, %tid.x;
	mad.lo.s32 	%r1, %r5, %r6, %r7;
	setp.lt.s32 	%p1, %r1, %r4;
	@%p1 bra 	$L__BB0_5;
	mov.b32 	%r8, 1;
	shl.b32 	%r2, %r8, %r3;
	and.b32  	%r9, %r2, %r1;
	setp.eq.s32 	%p2, %r9, 0;
	@%p2 bra 	$L__BB0_3;
	cvt.s64.s32 	%rd23, %r1;
	mul.wide.s32 	%rd14, %r1, 4;
	add.s64 	%rd15, %rd1, %rd14;
	add.s64 	%rd25, %rd2, 4;
	add.s32 	%r10, %r2, %r1;
	cvt.s64.s32 	%rd24, %r10;
	ld.global.f32 	%f12, [%rd15];
	ld.global.f32 	%f11, [%rd2];
	bra.uni 	$L__BB0_4;
$L__BB0_3:
	mov.b32 	%r11, -1;
	shl.b32 	%r12, %r11, %r3;
	add.s32 	%r13, %r12, %r1;
	mul.wide.s32 	%rd16, %r13, 4;
	add.s64 	%rd17, %rd1, %rd16;
	add.s64 	%rd25, %rd2, 12;
	cvt.s64.s32 	%rd23, %r1;
	ld.global.f32 	%f12, [%rd17];
	ld.global.f32 	%f11, [%rd2+8];
	mov.u64 	%rd24, %rd23;
$L__BB0_4:
	ld.global.f32 	%f7, [%rd25];
	shl.b64 	%rd18, %rd24, 2;
	add.s64 	%rd19, %rd1, %rd18;
	ld.global.f32 	%f8, [%rd19];
	mul.f32 	%f9, %f7, %f8;
	fma.rn.f32 	%f10, %f11, %f12, %f9;
	cvta.to.global.u64 	%rd20, %rd11;
	shl.b64 	%rd21, %rd23, 2;
	add.s64 	%rd22, %rd20, %rd21;
	st.global.f32 	[%rd22], %f10;
	bar.sync 	0;
$L__BB0_5:
	ret;

}


// ===== COMPILED SASS (sm_100) =====

	.target	sm_100

	.elftype	@"ET_EXEC"


//--------------------- .note.nv.tkinfo           --------------------------
	.section	.note.nv.tkinfo,"",@"SHT_NOTE"
	.sectionflags	@"SHF_NOTE_NV_TKINFO"
	.tkinfo
        /*0018*/ 	.word	0x00000002
        /*0030*/ 	.string	""
        /*0030*/ 	.string	"ptxas"
        /*0030*/ 	.string	"Cuda compilation tools, release 13.0, V13.0.88"
        /*0030*/ 	.string	"Build cuda_13.0.r13.0/compiler.36424714_0"
        /*0030*/ 	.string	"-arch sm_100 -m 64 "



//--------------------- .note.nv.cuinfo           --------------------------
	.section	.note.nv.cuinfo,"",@"SHT_NOTE"
	.sectionflags	@"SHF_NOTE_NV_CUINFO"
        /*0018*/ 	.short	0x0002
        /*001a*/ 	.short	0x0064
        /*001c*/ 	.short	0x0082
	.zero		2


//--------------------- .nv.info                  --------------------------
	.section	.nv.info,"",@"SHT_CUDA_INFO"
	.align	4


	//----- nvinfo : EIATTR_REGCOUNT
	.align		4
        /*0000*/ 	.byte	0x04, 0x2f
        /*0002*/ 	.short	(.L_1 - .L_0)
	.align		4
.L_0:
        /*0004*/ 	.word	index@(_Z22quantum_simulation_gpuPfS_S_ii)
        /*0008*/ 	.word	0x00000016


	//----- nvinfo : EIATTR_FRAME_SIZE
	.align		4
.L_1:
        /*000c*/ 	.byte	0x04, 0x11
        /*000e*/ 	.short	(.L_3 - .L_2)
	.align		4
.L_2:
        /*0010*/ 	.word	index@(_Z22quantum_simulation_gpuPfS_S_ii)
        /*0014*/ 	.word	0x00000000


	//----- nvinfo : EIATTR_MIN_STACK_SIZE
	.align		4
.L_3:
        /*0018*/ 	.byte	0x04, 0x12
        /*001a*/ 	.short	(.L_5 - .L_4)
	.align		4
.L_4:
        /*001c*/ 	.word	index@(_Z22quantum_simulation_gpuPfS_S_ii)
        /*0020*/ 	.word	0x00000000
.L_5:


//--------------------- .nv.compat                --------------------------
	.section	.nv.compat,"",@"SHT_CUDA_COMPAT_INFO"
	.align	4
        /*0000*/ 	.byte	0x02, 0x09, 0x00, 0x00, 0x02, 0x02, 0x01, 0x00, 0x02, 0x05, 0x05, 0x00, 0x03, 0x07, 0x01, 0x01
        /*0010*/ 	.byte	0x02, 0x03, 0x00, 0x00, 0x02, 0x06, 0x01, 0x00, 0x04, 0x0b, 0x08, 0x00, 0x09, 0x00, 0x00, 0x00
        /*0020*/ 	.byte	0x00, 0x00, 0x00, 0x00


//--------------------- .nv.info._Z22quantum_simulation_gpuPfS_S_ii --------------------------
	.section	.nv.info._Z22quantum_simulation_gpuPfS_S_ii,"",@"SHT_CUDA_INFO"
	.sectionflags	@""
	.align	4


	//----- nvinfo : EIATTR_CUDA_API_VERSION
	.align		4
        /*0000*/ 	.byte	0x04, 0x37
        /*0002*/ 	.short	(.L_7 - .L_6)
.L_6:
        /*0004*/ 	.word	0x00000082


	//----- nvinfo : EIATTR_KPARAM_INFO
	.align		4
.L_7:
        /*0008*/ 	.byte	0x04, 0x17
        /*000a*/ 	.short	(.L_9 - .L_8)
.L_8:
        /*000c*/ 	.word	0x00000000
        /*0010*/ 	.short	0x0004
        /*0012*/ 	.short	0x001c
        /*0014*/ 	.byte	0x00, 0xf0, 0x11, 0x00


	//----- nvinfo : EIATTR_KPARAM_INFO
	.align		4
.L_9:
        /*0018*/ 	.byte	0x04, 0x17
        /*001a*/ 	.short	(.L_11 - .L_10)
.L_10:
        /*001c*/ 	.word	0x00000000
        /*0020*/ 	.short	0x0003
        /*0022*/ 	.short	0x0018
        /*0024*/ 	.byte	0x00, 0xf0, 0x11, 0x00


	//----- nvinfo : EIATTR_KPARAM_INFO
	.align		4
.L_11:
        /*0028*/ 	.byte	0x04, 0x17
        /*002a*/ 	.short	(.L_13 - .L_12)
.L_12:
        /*002c*/ 	.word	0x00000000
        /*0030*/ 	.short	0x0002
        /*0032*/ 	.short	0x0010
        /*0034*/ 	.byte	0x00, 0xf5, 0x21, 0x00


	//----- nvinfo : EIATTR_KPARAM_INFO
	.align		4
.L_13:
        /*0038*/ 	.byte	0x04, 0x17
        /*003a*/ 	.short	(.L_15 - .L_14)
.L_14:
        /*003c*/ 	.word	0x00000000
        /*0040*/ 	.short	0x0001
        /*0042*/ 	.short	0x0008
        /*0044*/ 	.byte	0x00, 0xf5, 0x21, 0x00


	//----- nvinfo : EIATTR_KPARAM_INFO
	.align		4
.L_15:
        /*0048*/ 	.byte	0x04, 0x17
        /*004a*/ 	.short	(.L_17 - .L_16)
.L_16:
        /*004c*/ 	.word	0x00000000
        /*0050*/ 	.short	0x0000
        /*0052*/ 	.short	0x0000
        /*0054*/ 	.byte	0x00, 0xf5, 0x21, 0x00


	//----- nvinfo : EIATTR_SPARSE_MMA_MASK
	.align		4
.L_17:
        /*0058*/ 	.byte	0x03, 0x50
        /*005a*/ 	.short	0x0000


	//----- nvinfo : EIATTR_MAXREG_COUNT
	.align		4
        /*005c*/ 	.byte	0x03, 0x1b
        /*005e*/ 	.short	0x00ff


	//----- nvinfo : EIATTR_NUM_BARRIERS
	.align		4
        /*0060*/ 	.byte	0x02, 0x4c
        /*0062*/ 	.byte	0x01
	.zero		1


	//----- nvinfo : EIATTR_MERCURY_ISA_VERSION
	.align		4
        /*0064*/ 	.byte	0x03, 0x5f
        /*0066*/ 	.short	0x0101


	//----- nvinfo : EIATTR_VRC_CTA_INIT_COUNT
	.align		4
        /*0068*/ 	.byte	0x02, 0x4a
	.zero		1
	.zero		1


	//----- nvinfo : EIATTR_EXIT_INSTR_OFFSETS
	.align		4
        /*006c*/ 	.byte	0x04, 0x1c
        /*006e*/ 	.short	(.L_19 - .L_18)


	//   ....[0]....
.L_18:
        /*0070*/ 	.word	0x00000070


	//   ....[1]....
        /*0074*/ 	.word	0x00000330


	//----- nvinfo : EIATTR_CBANK_PARAM_SIZE
	.align		4
.L_19:
        /*0078*/ 	.byte	0x03, 0x19
        /*007a*/ 	.short	0x0020


	//----- nvinfo : EIATTR_PARAM_CBANK
	.align		4
        /*007c*/ 	.byte	0x04, 0x0a
        /*007e*/ 	.short	(.L_21 - .L_20)
	.align		4
.L_20:
        /*0080*/ 	.word	index@(.nv.constant0._Z22quantum_simulation_gpuPfS_S_ii)
        /*0084*/ 	.short	0x0380
        /*0086*/ 	.short	0x0020


	//----- nvinfo : EIATTR_SW_WAR
	.align		4
.L_21:
        /*0088*/ 	.byte	0x04, 0x36
        /*008a*/ 	.short	(.L_23 - .L_22)
.L_22:
        /*008c*/ 	.word	0x00000008
.L_23:


//--------------------- .nv.callgraph             --------------------------
	.section	.nv.callgraph,"",@"SHT_CUDA_CALLGRAPH"
	.align	4
	.sectionentsize	8
	.align		4
        /*0000*/ 	.word	0x00000000
	.align		4
        /*0004*/ 	.word	0xffffffff
	.align		4
        /*0008*/ 	.word	0x00000000
	.align		4
        /*000c*/ 	.word	0xfffffffe
	.align		4
        /*0010*/ 	.word	0x00000000
	.align		4
        /*0014*/ 	.word	0xfffffffd
	.align		4
        /*0018*/ 	.word	0x00000000
	.align		4
        /*001c*/ 	.word	0xfffffffc


//--------------------- .text._Z22quantum_simulation_gpuPfS_S_ii --------------------------
	.section	.text._Z22quantum_simulation_gpuPfS_S_ii,"ax",@progbits
	.align	128
        .global         _Z22quantum_simulation_gpuPfS_S_ii
        .type           _Z22quantum_simulation_gpuPfS_S_ii,@function
        .size           _Z22quantum_simulation_gpuPfS_S_ii,(.L_x_1 - _Z22quantum_simulation_gpuPfS_S_ii)
        .other          _Z22quantum_simulation_gpuPfS_S_ii,@"STO_CUDA_ENTRY STV_DEFAULT"
_Z22quantum_simulation_gpuPfS_S_ii:
.text._Z22quantum_simulation_gpuPfS_S_ii:
[----:B------:R-:W-:Y:S01]  /*0000*/  LDC R1, c[0x0][0x37c] ;  /* 0x0000df00ff017b82 */ /* 0x000fe20000000800 */
[----:B------:R-:W0:Y:S01]  /*0010*/  S2R R2, SR_CTAID.X ;  /* 0x0000000000027919 */ /* 0x000e220000002500 */
[----:B------:R-:W0:Y:S01]  /*0020*/  LDCU UR4, c[0x0][0x360] ;  /* 0x00006c00ff0477ac */ /* 0x000e220008000800 */
[----:B------:R-:W0:Y:S01]  /*0030*/  S2R R3, SR_TID.X ;  /* 0x0000000000037919 */ /* 0x000e220000002100 */
[----:B------:R-:W1:Y:S01]  /*0040*/  LDCU UR5, c[0x0][0x39c] ;  /* 0x00007380ff0577ac */ /* 0x000e620008000800 */
[----:B0-----:R-:W-:-:S05]  /*0050*/  IMAD R2, R2, UR4, R3 ;  /* 0x0000000402027c24 */ /* 0x001fca000f8e0203 */
[----:B-1----:R-:W-:-:S13]  /*0060*/  ISETP.GE.AND P0, PT, R2, UR5, PT ;  /* 0x0000000502007c0c */ /* 0x002fda000bf06270 */
[----:B------:R-:W-:Y:S05]  /*0070*/  @!P0 EXIT ;  /* 0x000000000000894d */ /* 0x000fea0003800000 */
[----:B------:R-:W0:Y:S01]  /*0080*/  LDCU UR5, c[0x0][0x398] ;  /* 0x00007300ff0577ac */ /* 0x000e220008000800 */
[----:B------:R-:W1:Y:S01]  /*0090*/  LDC.64 R8, c[0x0][0x388] ;  /* 0x0000e200ff087b82 */ /* 0x000e620000000a00 */
[----:B------:R-:W-:Y:S01]  /*00a0*/  UMOV UR4, 0x1 ;  /* 0x0000000100047882 */ /* 0x000fe20000000000 */
[----:B------:R-:W2:Y:S06]  /*00b0*/  LDCU.64 UR6, c[0x0][0x358] ;  /* 0x00006b00ff0677ac */ /* 0x000eac0008000a00 */
[----:B------:R-:W2:Y:S01]  /*00c0*/  LDC.64 R4, c[0x0][0x380] ;  /* 0x0000e000ff047b82 */ /* 0x000ea20000000a00 */
[----:B------:R-:W3:Y:S07]  /*00d0*/  LDCU.64 UR8, c[0x0][0x388] ;  /* 0x00007100ff0877ac */ /* 0x000eee0008000a00 */
[----:B------:R-:W4:Y:S01]  /*00e0*/  LDC.64 R10, c[0x0][0x380] ;  /* 0x0000e000ff0a7b82 */ /* 0x000f220000000a00 */
[----:B0-----:R-:W-:-:S06]  /*00f0*/  USHF.L.U32 UR4, UR4, UR5, URZ ;  /* 0x0000000504047299 */ /* 0x001fcc00080006ff */
[----:B------:R-:W-:-:S13]  /*0100*/  LOP3.LUT P0, RZ, R2, UR4, RZ, 0xc0, !PT ;  /* 0x0000000402ff7c12 */ /* 0x000fda000f80c0ff */
[C---:B-1----:R-:W-:Y:S01]  /*0110*/  @P0 IMAD.WIDE R6, R2.reuse, 0x4, R8 ;  /* 0x0000000402060825 */ /* 0x042fe200078e0208 */
[----:B--2---:R-:W2:Y:S05]  /*0120*/  @P0 LDG.E R0, desc[UR6][R4.64] ;  /* 0x0000000604000981 */ /* 0x004eaa000c1e1900 */
[----:B------:R0:W2:Y:S01]  /*0130*/  @P0 LDG.E R7, desc[UR6][R6.64] ;  /* 0x0000000606070981 */ /* 0x0000a2000c1e1900 */
[----:B------:R-:W-:Y:S02]  /*0140*/  HFMA2 R15, -RZ, RZ, 0, 0 ;  /* 0x00000000ff0f7431 */ /* 0x000fe400000001ff */
[----:B------:R-:W-:Y:S02]  /*0150*/  IMAD.MOV.U32 R14, RZ, RZ, 0x4 ;  /* 0x00000004ff0e7424 */ /* 0x000fe400078e00ff */
[----:B------:R-:W-:Y:S01]  /*0160*/  @P0 VIADD R12, R2, UR4 ;  /* 0x00000004020c0c36 */ /* 0x000fe20008000000 */
[----:B------:R-:W-:-:S02]  /*0170*/  SHF.R.S32.HI R3, RZ, 0x1f, R2 ;  /* 0x0000001fff037819 */ /* 0x000fc40000011402 */
[----:B------:R-:W-:Y:S02]  /*0180*/  @!P0 MOV R17, 0xffffffff ;  /* 0xffffffff00118802 */ /* 0x000fe40000000f00 */
[----:B------:R-:W-:Y:S01]  /*0190*/  @P0 SHF.R.S32.HI R13, RZ, 0x1f, R12 ;  /* 0x0000001fff0d0819 */ /* 0x000fe2000001140c */
[----:B----4-:R-:W-:-:S04]  /*01a0*/  IMAD.WIDE.U32 R14, R10, 0x1, R14 ;  /* 0x000000010a0e7825 */ /* 0x010fc800078e000e */
[----:B------:R-:W-:Y:S02]  /*01b0*/  @!P0 IMAD.MOV.U32 R12, RZ, RZ, R2 ;  /* 0x000000ffff0c8224 */ /* 0x000fe400078e0002 */
[----:B0-----:R-:W-:Y:S01]  /*01c0*/  @P0 IMAD.MOV.U32 R6, RZ, RZ, R14 ;  /* 0x000000ffff060224 */ /* 0x001fe200078e000e */
[----:B------:R-:W-:Y:S01]  /*01d0*/  @!P0 IADD3 R6, P1, PT, R10, 0xc, RZ ;  /* 0x0000000c0a068810 */ /* 0x000fe20007f3e0ff */
[----:B------:R-:W-:Y:S01]  /*01e0*/  @!P0 IMAD.MOV.U32 R13, RZ, RZ, R3 ;  /* 0x000000ffff0d8224 */ /* 0x000fe200078e0003 */
[C---:B---3--:R-:W-:Y:S02]  /*01f0*/  LEA R14, P2, R12.reuse, UR8, 0x2 ;  /* 0x000000080c0e7c11 */ /* 0x048fe4000f8410ff */
[-C--:B------:R-:W-:Y:S02]  /*0200*/  @P0 IADD3 R19, PT, PT, R15, R11.reuse, RZ ;  /* 0x0000000b0f130210 */ /* 0x080fe40007ffe0ff */
[----:B------:R-:W-:Y:S01]  /*0210*/  @!P0 SHF.L.U32 R17, R17, UR5, RZ ;  /* 0x0000000511118c19 */ /* 0x000fe200080006ff */
[----:B------:R-:W-:Y:S01]  /*0220*/  IMAD.MOV.U32 R10, RZ, RZ, R6 ;  /* 0x000000ffff0a7224 */ /* 0x000fe200078e0006 */
[----:B------:R-:W-:Y:S01]  /*0230*/  @!P0 IADD3.X R19, PT, PT, RZ, R11, RZ, P1, !PT ;  /* 0x0000000bff138210 */ /* 0x000fe20000ffe4ff */
[----:B------:R-:W0:Y:S01]  /*0240*/  LDCU.64 UR4, c[0x0][0x390] ;  /* 0x00007200ff0477ac */ /* 0x000e220008000a00 */
[----:B------:R-:W-:Y:S01]  /*0250*/  LEA.HI.X R15, R12, UR9, R13, 0x2, P2 ;  /* 0x000000090c0f7c11 */ /* 0x000fe200090f140d */
[----:B------:R-:W-:Y:S01]  /*0260*/  @!P0 IMAD.IADD R17, R2, 0x1, R17 ;  /* 0x0000000102118824 */ /* 0x000fe200078e0211 */
[----:B------:R-:W-:-:S03]  /*0270*/  MOV R11, R19 ;  /* 0x00000013000b7202 */ /* 0x000fc60000000f00 */
[----:B------:R-:W-:Y:S01]  /*0280*/  @!P0 IMAD.WIDE R8, R17, 0x4, R8 ;  /* 0x0000000411088825 */ /* 0x000fe200078e0208 */
[----:B------:R-:W3:Y:S04]  /*0290*/  LDG.E R15, desc[UR6][R14.64] ;  /* 0x000000060e0f7981 */ /* 0x000ee8000c1e1900 */
[----:B------:R-:W3:Y:S04]  /*02a0*/  LDG.E R10, desc[UR6][R10.64] ;  /* 0x000000060a0a7981 */ /* 0x000ee8000c1e1900 */
[----:B------:R-:W2:Y:S04]  /*02b0*/  @!P0 LDG.E R0, desc[UR6][R4.64+0x8] ;  /* 0x0000080604008981 */ /* 0x000ea8000c1e1900 */
[----:B------:R-:W2:Y:S01]  /*02c0*/  @!P0 LDG.E R7, desc[UR6][R8.64] ;  /* 0x0000000608078981 */ /* 0x000ea2000c1e1900 */
[----:B0-----:R-:W-:-:S04]  /*02d0*/  LEA R12, P0, R2, UR4, 0x2 ;  /* 0x00000004020c7c11 */ /* 0x001fc8000f8010ff */
[----:B------:R-:W-:Y:S01]  /*02e0*/  LEA.HI.X R13, R2, UR5, R3, 0x2, P0 ;  /* 0x00000005020d7c11 */ /* 0x000fe200080f1403 */
[----:B---3--:R-:W-:-:S04]  /*02f0*/  FMUL R17, R10, R15 ;  /* 0x0000000f0a117220 */ /* 0x008fc80000400000 */
[----:B--2---:R-:W-:-:S05]  /*0300*/  FFMA R7, R0, R7, R17 ;  /* 0x0000000700077223 */ /* 0x004fca0000000011 */
[----:B------:R-:W-:Y:S01]  /*0310*/  STG.E desc[UR6][R12.64], R7 ;  /* 0x000000070c007986 */ /* 0x000fe2000c101906 */
[----:B------:R-:W-:Y:S06]  /*0320*/  BAR.SYNC.DEFER_BLOCKING 0x0 ;  /* 0x0000000000007b1d */ /* 0x000fec0000010000 */
[----:B------:R-:W-:Y:S05]  /*0330*/  EXIT ;  /* 0x000000000000794d */ /* 0x000fea0003800000 */
.L_x_0:
[----:B------:R-:W-:-:S00]  /*0340*/  BRA `(.L_x_0) ;  /* 0xfffffffc00fc7947 */ /* 0x000fc0000383ffff */
[----:B------:R-:W-:-:S00]  /*0350*/  NOP ;  /* 0x0000000000007918 */ /* 0x000fc00000000000 */
        /* <DEDUP_REMOVED lines=10> */
.L_x_1:


//--------------------- .nv.shared.reserved.0     --------------------------
	.section	.nv.shared.reserved.0,"aw",@nobits
	.weak		__nv_reservedSMEM_offset_0_alias
	.size		__nv_reservedSMEM_offset_0_alias, 0, 64
	.other		__nv_reservedSMEM_offset_0_alias,@"STO_CUDA_RESERVED_SHARED STV_DEFAULT"
__nv_reservedSMEM_offset_0_alias:
	.zero		0
	.zero		64


//--------------------- .nv.constant0._Z22quantum_simulation_gpuPfS_S_ii --------------------------
	.section	.nv.constant0._Z22quantum_simulation_gpuPfS_S_ii,"a",@progbits
	.sectionflags	@""
	.align	4
.nv.constant0._Z22quantum_simulation_gpuPfS_S_ii:
	.zero		928


//--------------------- SYMBOLS --------------------------

	.type		.nv.reservedSmem.offset0,@object
	.size		.nv.reservedSmem.offset0,0x4
